//
// Generated by NVIDIA NVVM Compiler
//
// Compiler Build ID: CL-36424714
// Cuda compilation tools, release 13.0, V13.0.88
// Based on NVVM 20.0.0
//

.version 9.0
.target sm_100
.address_size 64

	// .globl	_Z16hellocuda_kernelPfS_S_i

.visible .entry _Z16hellocuda_kernelPfS_S_i(
	.param .u64 .ptr .align 1 _Z16hellocuda_kernelPfS_S_i_param_0,
	.param .u64 .ptr .align 1 _Z16hellocuda_kernelPfS_S_i_param_1,
	.param .u64 .ptr .align 1 _Z16hellocuda_kernelPfS_S_i_param_2,
	.param .u32 _Z16hellocuda_kernelPfS_S_i_param_3
)
{
	.reg .pred 	%p<2>;
	.reg .b32 	%r<6>;
	.reg .b32 	%f<4>;
	.reg .b64 	%rd<11>;

	ld.param.u64 	%rd1, [_Z16hellocuda_kernelPfS_S_i_param_0];
	ld.param.u64 	%rd2, [_Z16hellocuda_kernelPfS_S_i_param_1];
	ld.param.u64 	%rd3, [_Z16hellocuda_kernelPfS_S_i_param_2];
	ld.param.u32 	%r2, [_Z16hellocuda_kernelPfS_S_i_param_3];
	mov.u32 	%r3, %ctaid.x;
	mov.u32 	%r4, %ntid.x;
	mov.u32 	%r5, %tid.x;
	mad.lo.s32 	%r1, %r3, %r4, %r5;
	setp.ge.u32 	%p1, %r1, %r2;
	@%p1 bra 	$L__BB0_2;
	cvta.to.global.u64 	%rd4, %rd1;
	cvta.to.global.u64 	%rd5, %rd2;
	cvta.to.global.u64 	%rd6, %rd3;
	mul.wide.u32 	%rd7, %r1, 4;
	add.s64 	%rd8, %rd4, %rd7;
	ld.global.f32 	%f1, [%rd8];
	add.s64 	%rd9, %rd5, %rd7;
	ld.global.f32 	%f2, [%rd9];
	mul.f32 	%f3, %f1, %f2;
	add.s64 	%rd10, %rd6, %rd7;
	st.global.f32 	[%rd10], %f3;
$L__BB0_2:
	ret;

}
	// .globl	_Z20divergentcuda_kernelPfS_S_i
.visible .entry _Z20divergentcuda_kernelPfS_S_i(
	.param .u64 .ptr .align 1 _Z20divergentcuda_kernelPfS_S_i_param_0,
	.param .u64 .ptr .align 1 _Z20divergentcuda_kernelPfS_S_i_param_1,
	.param .u64 .ptr .align 1 _Z20divergentcuda_kernelPfS_S_i_param_2,
	.param .u32 _Z20divergentcuda_kernelPfS_S_i_param_3
)
{
	.reg .pred 	%p<3>;
	.reg .b32 	%r<6>;
	.reg .b32 	%f<11>;
	.reg .b64 	%rd<11>;

	ld.param.u64 	%rd4, [_Z20divergentcuda_kernelPfS_S_i_param_0];
	ld.param.u64 	%rd5, [_Z20divergentcuda_kernelPfS_S_i_param_1];
	ld.param.u64 	%rd6, [_Z20divergentcuda_kernelPfS_S_i_param_2];
	ld.param.u32 	%r2, [_Z20divergentcuda_kernelPfS_S_i_param_3];
	mov.u32 	%r3, %ctaid.x;
	mov.u32 	%r4, %ntid.x;
	mov.u32 	%r5, %tid.x;
	mad.lo.s32 	%r1, %r3, %r4, %r5;
	setp.ge.u32 	%p1, %r1, %r2;
	@%p1 bra 	$L__BB1_4;
	cvta.to.global.u64 	%rd7, %rd4;
	cvta.to.global.u64 	%rd8, %rd5;
	cvta.to.global.u64 	%rd9, %rd6;
	mul.wide.u32 	%rd10, %r1, 4;
	add.s64 	%rd1, %rd7, %rd10;
	ld.global.f32 	%f1, [%rd1];
	add.s64 	%rd2, %rd8, %rd10;
	ld.global.f32 	%f2, [%rd2];
	mul.f32 	%f3, %f1, %f2;
	add.s64 	%rd3, %rd9, %rd10;
	st.global.f32 	[%rd3], %f3;
	abs.f32 	%f4, %f3;
	setp.ne.f32 	%p2, %f4, 0f7F800000;
	@%p2 bra 	$L__BB1_3;
	ld.global.f32 	%f8, [%rd1];
	ld.global.f32 	%f9, [%rd2];
	div.rn.f32 	%f10, %f8, %f9;
	st.global.f32 	[%rd3], %f10;
	bra.uni 	$L__BB1_4;
$L__BB1_3:
	ld.global.f32 	%f5, [%rd1];
	ld.global.f32 	%f6, [%rd2];
	add.f32 	%f7, %f5, %f6;
	st.global.f32 	[%rd3], %f7;
$L__BB1_4:
	ret;

}


// ===== COMPILED SASS (sm_100) =====

	.target	sm_100

	.elftype	@"ET_EXEC"


//--------------------- .note.nv.tkinfo           --------------------------
	.section	.note.nv.tkinfo,"",@"SHT_NOTE"
	.sectionflags	@"SHF_NOTE_NV_TKINFO"
	.tkinfo
        /*0018*/ 	.word	0x00000002
        /*0030*/ 	.string	""
        /*0030*/ 	.string	"ptxas"
        /*0030*/ 	.string	"Cuda compilation tools, release 13.0, V13.0.88"
        /*0030*/ 	.string	"Build cuda_13.0.r13.0/compiler.36424714_0"
        /*0030*/ 	.string	"-arch sm_100 -m 64 "



//--------------------- .note.nv.cuinfo           --------------------------
	.section	.note.nv.cuinfo,"",@"SHT_NOTE"
	.sectionflags	@"SHF_NOTE_NV_CUINFO"
        /*0018*/ 	.short	0x0002
        /*001a*/ 	.short	0x0064
        /*001c*/ 	.short	0x0082
	.zero		2


//--------------------- .nv.info                  --------------------------
	.section	.nv.info,"",@"SHT_CUDA_INFO"
	.align	4


	//----- nvinfo : EIATTR_REGCOUNT
	.align		4
        /*0000*/ 	.byte	0x04, 0x2f
        /*0002*/ 	.short	(.L_1 - .L_0)
	.align		4
.L_0:
        /*0004*/ 	.word	index@(_Z16hellocuda_kernelPfS_S_i)
        /*0008*/ 	.word	0x0000000c


	//----- nvinfo : EIATTR_FRAME_SIZE
	.align		4
.L_1:
        /*000c*/ 	.byte	0x04, 0x11
        /*000e*/ 	.short	(.L_3 - .L_2)
	.align		4
.L_2:
        /*0010*/ 	.word	index@(_Z16hellocuda_kernelPfS_S_i)
        /*0014*/ 	.word	0x00000000


	//----- nvinfo : EIATTR_REGCOUNT
	.align		4
.L_3:
        /*0018*/ 	.byte	0x04, 0x2f
        /*001a*/ 	.short	(.L_5 - .L_4)
	.align		4
.L_4:
        /*001c*/ 	.word	index@(_Z20divergentcuda_kernelPfS_S_i)
        /*0020*/ 	.word	0x00000011


	//----- nvinfo : EIATTR_FRAME_SIZE
	.align		4
.L_5:
        /*0024*/ 	.byte	0x04, 0x11
        /*0026*/ 	.short	(.L_7 - .L_6)
	.align		4
.L_6:
        /*0028*/ 	.word	index@($__internal_0_$__cuda_sm3x_div_rn_noftz_f32_slowpath)
        /*002c*/ 	.word	0x00000000


	//----- nvinfo : EIATTR_FRAME_SIZE
	.align		4
.L_7:
        /*0030*/ 	.byte	0x04, 0x11
        /*0032*/ 	.short	(.L_9 - .L_8)
	.align		4
.L_8:
        /*0034*/ 	.word	index@(_Z20divergentcuda_kernelPfS_S_i)
        /*0038*/ 	.word	0x00000000


	//----- nvinfo : EIATTR_MIN_STACK_SIZE
	.align		4
.L_9:
        /*003c*/ 	.byte	0x04, 0x12
        /*003e*/ 	.short	(.L_11 - .L_10)
	.align		4
.L_10:
        /*0040*/ 	.word	index@(_Z20divergentcuda_kernelPfS_S_i)
        /*0044*/ 	.word	0x00000000


	//----- nvinfo : EIATTR_MIN_STACK_SIZE
	.align		4
.L_11:
        /*0048*/ 	.byte	0x04, 0x12
        /*004a*/ 	.short	(.L_13 - .L_12)
	.align		4
.L_12:
        /*004c*/ 	.word	index@(_Z16hellocuda_kernelPfS_S_i)
        /*0050*/ 	.word	0x00000000
.L_13:


//--------------------- .nv.compat                --------------------------
	.section	.nv.compat,"",@"SHT_CUDA_COMPAT_INFO"
	.align	4
        /*0000*/ 	.byte	0x02, 0x09, 0x00, 0x00, 0x02, 0x02, 0x01, 0x00, 0x02, 0x05, 0x05, 0x00, 0x03, 0x07, 0x01, 0x01
        /*0010*/ 	.byte	0x02, 0x03, 0x00, 0x00, 0x02, 0x06, 0x01, 0x00, 0x04, 0x0b, 0x08, 0x00, 0x01, 0x00, 0x00, 0x00
        /*0020*/ 	.byte	0x00, 0x00, 0x00, 0x00


//--------------------- .nv.info._Z20divergentcuda_kernelPfS_S_i --------------------------
	.section	.nv.info._Z20divergentcuda_kernelPfS_S_i,"",@"SHT_CUDA_INFO"
	.sectionflags	@""
	.align	4


	//----- nvinfo : EIATTR_CUDA_API_VERSION
	.align		4
        /*0000*/ 	.byte	0x04, 0x37
        /*0002*/ 	.short	(.L_15 - .L_14)
.L_14:
        /*0004*/ 	.word	0x00000082


	//----- nvinfo : EIATTR_KPARAM_INFO
	.align		4
.L_15:
        /*0008*/ 	.byte	0x04, 0x17
        /*000a*/ 	.short	(.L_17 - .L_16)
.L_16:
        /*000c*/ 	.word	0x00000000
        /*0010*/ 	.short	0x0003
        /*0012*/ 	.short	0x0018
        /*0014*/ 	.byte	0x00, 0xf0, 0x11, 0x00


	//----- nvinfo : EIATTR_KPARAM_INFO
	.align		4
.L_17:
        /*0018*/ 	.byte	0x04, 0x17
        /*001a*/ 	.short	(.L_19 - .L_18)
.L_18:
        /*001c*/ 	.word	0x00000000
        /*0020*/ 	.short	0x0002
        /*0022*/ 	.short	0x0010
        /*0024*/ 	.byte	0x00, 0xf5, 0x21, 0x00


	//----- nvinfo : EIATTR_KPARAM_INFO
	.align		4
.L_19:
        /*0028*/ 	.byte	0x04, 0x17
        /*002a*/ 	.short	(.L_21 - .L_20)
.L_20:
        /*002c*/ 	.word	0x00000000
        /*0030*/ 	.short	0x0001
        /*0032*/ 	.short	0x0008
        /*0034*/ 	.byte	0x00, 0xf5, 0x21, 0x00


	//----- nvinfo : EIATTR_KPARAM_INFO
	.align		4
.L_21:
        /*0038*/ 	.byte	0x04, 0x17
        /*003a*/ 	.short	(.L_23 - .L_22)
.L_22:
        /*003c*/ 	.word	0x00000000
        /*0040*/ 	.short	0x0000
        /*0042*/ 	.short	0x0000
        /*0044*/ 	.byte	0x00, 0xf5, 0x21, 0x00


	//----- nvinfo : EIATTR_SPARSE_MMA_MASK
	.align		4
.L_23:
        /*0048*/ 	.byte	0x03, 0x50
        /*004a*/ 	.short	0x0000


	//----- nvinfo : EIATTR_MAXREG_COUNT
	.align		4
        /*004c*/ 	.byte	0x03, 0x1b
        /*004e*/ 	.short	0x00ff


	//----- nvinfo : EIATTR_MERCURY_ISA_VERSION
	.align		4
        /*0050*/ 	.byte	0x03, 0x5f
        /*0052*/ 	.short	0x0101


	//----- nvinfo : EIATTR_VRC_CTA_INIT_COUNT
	.align		4
        /*0054*/ 	.byte	0x02, 0x4a
	.zero		1
	.zero		1


	//----- nvinfo : EIATTR_EXIT_INSTR_OFFSETS
	.align		4
        /*0058*/ 	.byte	0x04, 0x1c
        /*005a*/ 	.short	(.L_25 - .L_24)


	//   ....[0]....
.L_24:
        /*005c*/ 	.word	0x00000070


	//   ....[1]....
        /*0060*/ 	.word	0x00000250


	//   ....[2]....
        /*0064*/ 	.word	0x000002a0


	//----- nvinfo : EIATTR_CRS_STACK_SIZE
	.align		4
.L_25:
        /*0068*/ 	.byte	0x04, 0x1e
        /*006a*/ 	.short	(.L_27 - .L_26)
.L_26:
        /*006c*/ 	.word	0x00000000


	//----- nvinfo : EIATTR_CBANK_PARAM_SIZE
	.align		4
.L_27:
        /*0070*/ 	.byte	0x03, 0x19
        /*0072*/ 	.short	0x001c


	//----- nvinfo : EIATTR_PARAM_CBANK
	.align		4
        /*0074*/ 	.byte	0x04, 0x0a
        /*0076*/ 	.short	(.L_29 - .L_28)
	.align		4
.L_28:
        /*0078*/ 	.word	index@(.nv.constant0._Z20divergentcuda_kernelPfS_S_i)
        /*007c*/ 	.short	0x0380
        /*007e*/ 	.short	0x001c


	//----- nvinfo : EIATTR_SW_WAR
	.align		4
.L_29:
        /*0080*/ 	.byte	0x04, 0x36
        /*0082*/ 	.short	(.L_31 - .L_30)
.L_30:
        /*0084*/ 	.word	0x00000008
.L_31:


//--------------------- .nv.info._Z16hellocuda_kernelPfS_S_i --------------------------
	.section	.nv.info._Z16hellocuda_kernelPfS_S_i,"",@"SHT_CUDA_INFO"
	.sectionflags	@""
	.align	4


	//----- nvinfo : EIATTR_CUDA_API_VERSION
	.align		4
        /*0000*/ 	.byte	0x04, 0x37
        /*0002*/ 	.short	(.L_33 - .L_32)
.L_32:
        /*0004*/ 	.word	0x00000082


	//----- nvinfo : EIATTR_KPARAM_INFO
	.align		4
.L_33:
        /*0008*/ 	.byte	0x04, 0x17
        /*000a*/ 	.short	(.L_35 - .L_34)
.L_34:
        /*000c*/ 	.word	0x00000000
        /*0010*/ 	.short	0x0003
        /*0012*/ 	.short	0x0018
        /*0014*/ 	.byte	0x00, 0xf0, 0x11, 0x00


	//----- nvinfo : EIATTR_KPARAM_INFO
	.align		4
.L_35:
        /*0018*/ 	.byte	0x04, 0x17
        /*001a*/ 	.short	(.L_37 - .L_36)
.L_36:
        /*001c*/ 	.word	0x00000000
        /*0020*/ 	.short	0x0002
        /*0022*/ 	.short	0x0010
        /*0024*/ 	.byte	0x00, 0xf5, 0x21, 0x00


	//----- nvinfo : EIATTR_KPARAM_INFO
	.align		4
.L_37:
        /*0028*/ 	.byte	0x04, 0x17
        /*002a*/ 	.short	(.L_39 - .L_38)
.L_38:
        /*002c*/ 	.word	0x00000000
        /*0030*/ 	.short	0x0001
        /*0032*/ 	.short	0x0008
        /*0034*/ 	.byte	0x00, 0xf5, 0x21, 0x00


	//----- nvinfo : EIATTR_KPARAM_INFO
	.align		4
.L_39:
        /*0038*/ 	.byte	0x04, 0x17
        /*003a*/ 	.short	(.L_41 - .L_40)
.L_40:
        /*003c*/ 	.word	0x00000000
        /*0040*/ 	.short	0x0000
        /*0042*/ 	.short	0x0000
        /*0044*/ 	.byte	0x00, 0xf5, 0x21, 0x00


	//----- nvinfo : EIATTR_SPARSE_MMA_MASK
	.align		4
.L_41:
        /*0048*/ 	.byte	0x03, 0x50
        /*004a*/ 	.short	0x0000


	//----- nvinfo : EIATTR_MAXREG_COUNT
	.align		4
        /*004c*/ 	.byte	0x03, 0x1b
        /*004e*/ 	.short	0x00ff


	//----- nvinfo : EIATTR_MERCURY_ISA_VERSION
	.align		4
        /*0050*/ 	.byte	0x03, 0x5f
        /*0052*/ 	.short	0x0101


	//----- nvinfo : EIATTR_VRC_CTA_INIT_COUNT
	.align		4
        /*0054*/ 	.byte	0x02, 0x4a
	.zero		1
	.zero		1


	//----- nvinfo : EIATTR_EXIT_INSTR_OFFSETS
	.align		4
        /*0058*/ 	.byte	0x04, 0x1c
        /*005a*/ 	.short	(.L_43 - .L_42)


	//   ....[0]....
.L_42:
        /*005c*/ 	.word	0x00000070


	//   ....[1]....
        /*0060*/ 	.word	0x00000130


	//----- nvinfo : EIATTR_CBANK_PARAM_SIZE
	.align		4
.L_43:
        /*0064*/ 	.byte	0x03, 0x19
        /*0066*/ 	.short	0x001c


	//----- nvinfo : EIATTR_PARAM_CBANK
	.align		4
        /*0068*/ 	.byte	0x04, 0x0a
        /*006a*/ 	.short	(.L_45 - .L_44)
	.align		4
.L_44:
        /*006c*/ 	.word	index@(.nv.constant0._Z16hellocuda_kernelPfS_S_i)
        /*0070*/ 	.short	0x0380
        /*0072*/ 	.short	0x001c


	//----- nvinfo : EIATTR_SW_WAR
	.align		4
.L_45:
        /*0074*/ 	.byte	0x04, 0x36
        /*0076*/ 	.short	(.L_47 - .L_46)
.L_46:
        /*0078*/ 	.word	0x00000008
.L_47:


//--------------------- .nv.callgraph             --------------------------
	.section	.nv.callgraph,"",@"SHT_CUDA_CALLGRAPH"
	.align	4
	.sectionentsize	8
	.align		4
        /*0000*/ 	.word	0x00000000
	.align		4
        /*0004*/ 	.word	0xffffffff
	.align		4
        /*0008*/ 	.word	0x00000000
	.align		4
        /*000c*/ 	.word	0xfffffffe
	.align		4
        /*0010*/ 	.word	0x00000000
	.align		4
        /*0014*/ 	.word	0xfffffffd
	.align		4
        /*0018*/ 	.word	0x00000000
	.align		4
        /*001c*/ 	.word	0xfffffffc


//--------------------- .text._Z20divergentcuda_kernelPfS_S_i --------------------------
	.section	.text._Z20divergentcuda_kernelPfS_S_i,"ax",@progbits
	.align	128
        .global         _Z20divergentcuda_kernelPfS_S_i
        .type           _Z20divergentcuda_kernelPfS_S_i,@function
        .size           _Z20divergentcuda_kernelPfS_S_i,(.L_x_16 - _Z20divergentcuda_kernelPfS_S_i)
        .other          _Z20divergentcuda_kernelPfS_S_i,@"STO_CUDA_ENTRY STV_DEFAULT"
_Z20divergentcuda_kernelPfS_S_i:
.text._Z20divergentcuda_kernelPfS_S_i:
[----:B------:R-:W-:Y:S01]  /*0000*/  LDC R1, c[0x0][0x37c] ;  /* 0x0000df00ff017b82 */ /* 0x000fe20000000800 */
[----:B------:R-:W0:Y:S07]  /*0010*/  S2R R0, SR_TID.X ;  /* 0x0000000000007919 */ /* 0x000e2e0000002100 */
[----:B------:R-:W0:Y:S01]  /*0020*/  S2UR UR4, SR_CTAID.X ;  /* 0x00000000000479c3 */ /* 0x000e220000002500 */
[----:B------:R-:W1:Y:S07]  /*0030*/  LDCU UR5, c[0x0][0x398] ;  /* 0x00007300ff0577ac */ /* 0x000e6e0008000800 */
[----:B------:R-:W0:Y:S02]  /*0040*/  LDC R9, c[0x0][0x360] ;  /* 0x0000d800ff097b82 */ /* 0x000e240000000800 */
[----:B0-----:R-:W-:-:S05]  /*0050*/  IMAD R9, R9, UR4, R0 ;  /* 0x0000000409097c24 */ /* 0x001fca000f8e0200 */
[----:B-1----:R-:W-:-:S13]  /*0060*/  ISETP.GE.U32.AND P0, PT, R9, UR5, PT ;  /* 0x0000000509007c0c */ /* 0x002fda000bf06070 */
[----:B------:R-:W-:Y:S05]  /*0070*/  @P0 EXIT ;  /* 0x000000000000094d */ /* 0x000fea0003800000 */
[----:B------:R-:W0:Y:S01]  /*0080*/  LDC.64 R2, c[0x0][0x380] ;  /* 0x0000e000ff027b82 */ /* 0x000e220000000a00 */
[----:B------:R-:W1:Y:S07]  /*0090*/  LDCU.64 UR4, c[0x0][0x358] ;  /* 0x00006b00ff0477ac */ /* 0x000e6e0008000a00 */
[----:B------:R-:W2:Y:S08]  /*00a0*/  LDC.64 R6, c[0x0][0x388] ;  /* 0x0000e200ff067b82 */ /* 0x000eb00000000a00 */
[----:B------:R-:W3:Y:S01]  /*00b0*/  LDC.64 R4, c[0x0][0x390] ;  /* 0x0000e400ff047b82 */ /* 0x000ee20000000a00 */
[----:B0-----:R-:W-:-:S05]  /*00c0*/  IMAD.WIDE.U32 R2, R9, 0x4, R2 ;  /* 0x0000000409027825 */ /* 0x001fca00078e0002 */
[----:B-1----:R-:W4:Y:S01]  /*00d0*/  LDG.E R0, desc[UR4][R2.64] ;  /* 0x0000000402007981 */ /* 0x002f22000c1e1900 */
[----:B--2---:R-:W-:-:S05]  /*00e0*/  IMAD.WIDE.U32 R6, R9, 0x4, R6 ;  /* 0x0000000409067825 */ /* 0x004fca00078e0006 */
[----:B------:R-:W4:Y:S01]  /*00f0*/  LDG.E R11, desc[UR4][R6.64] ;  /* 0x00000004060b7981 */ /* 0x000f22000c1e1900 */
[----:B---3--:R-:W-:-:S04]  /*0100*/  IMAD.WIDE.U32 R4, R9, 0x4, R4 ;  /* 0x0000000409047825 */ /* 0x008fc800078e0004 */
[----:B----4-:R-:W-:-:S05]  /*0110*/  FMUL R11, R0, R11 ;  /* 0x0000000b000b7220 */ /* 0x010fca0000400000 */
[----:B------:R0:W-:Y:S01]  /*0120*/  STG.E desc[UR4][R4.64], R11 ;  /* 0x0000000b04007986 */ /* 0x0001e2000c101904 */
[----:B------:R-:W-:-:S13]  /*0130*/  FSETP.NE.AND P0, PT, |R11|, +INF , PT ;  /* 0x7f8000000b00780b */ /* 0x000fda0003f05200 */
[----:B0-----:R-:W-:Y:S05]  /*0140*/  @P0 BRA `(.L_x_0) ;  /* 0x0000000000440947 */ /* 0x001fea0003800000 */
[----:B------:R-:W2:Y:S04]  /*0150*/  LDG.E R7, desc[UR4][R6.64] ;  /* 0x0000000406077981 */ /* 0x000ea8000c1e1900 */
[----:B------:R-:W3:Y:S01]  /*0160*/  LDG.E R0, desc[UR4][R2.64] ;  /* 0x0000000402007981 */ /* 0x000ee2000c1e1900 */
[----:B------:R-:W-:Y:S01]  /*0170*/  BSSY.RECONVERGENT B0, `(.L_x_1) ;  /* 0x000000c000007945 */ /* 0x000fe20003800200 */
[----:B--2---:R-:W0:Y:S08]  /*0180*/  MUFU.RCP R8, R7 ;  /* 0x0000000700087308 */ /* 0x004e300000001000 */
[----:B---3--:R-:W1:Y:S01]  /*0190*/  FCHK P0, R0, R7 ;  /* 0x0000000700007302 */ /* 0x008e620000000000 */
[----:B0-----:R-:W-:-:S04]  /*01a0*/  FFMA R9, -R7, R8, 1 ;  /* 0x3f80000007097423 */ /* 0x001fc80000000108 */
[----:B------:R-:W-:-:S04]  /*01b0*/  FFMA R9, R8, R9, R8 ;  /* 0x0000000908097223 */ /* 0x000fc80000000008 */
[----:B------:R-:W-:-:S04]  /*01c0*/  FFMA R8, R0, R9, RZ ;  /* 0x0000000900087223 */ /* 0x000fc800000000ff */
[----:B------:R-:W-:-:S04]  /*01d0*/  FFMA R10, -R7, R8, R0 ;  /* 0x00000008070a7223 */ /* 0x000fc80000000100 */
[----:B------:R-:W-:Y:S01]  /*01e0*/  FFMA R9, R9, R10, R8 ;  /* 0x0000000a09097223 */ /* 0x000fe20000000008 */
[----:B-1----:R-:W-:Y:S06]  /*01f0*/  @!P0 BRA `(.L_x_2) ;  /* 0x00000000000c8947 */ /* 0x002fec0003800000 */
[----:B------:R-:W-:-:S07]  /*0200*/  MOV R2, 0x220 ;  /* 0x0000022000027802 */ /* 0x000fce0000000f00 */
[----:B------:R-:W-:Y:S05]  /*0210*/  CALL.REL.NOINC `($__internal_0_$__cuda_sm3x_div_rn_noftz_f32_slowpath) ;  /* 0x0000000000247944 */ /* 0x000fea0003c00000 */
[----:B------:R-:W-:-:S07]  /*0220*/  IMAD.MOV.U32 R9, RZ, RZ, R0 ;  /* 0x000000ffff097224 */ /* 0x000fce00078e0000 */
.L_x_2:
[----:B------:R-:W-:Y:S05]  /*0230*/  BSYNC.RECONVERGENT B0 ;  /* 0x0000000000007941 */ /* 0x000fea0003800200 */
.L_x_1:
[----:B------:R-:W-:Y:S01]  /*0240*/  STG.E desc[UR4][R4.64], R9 ;  /* 0x0000000904007986 */ /* 0x000fe2000c101904 */
[----:B------:R-:W-:Y:S05]  /*0250*/  EXIT ;  /* 0x000000000000794d */ /* 0x000fea0003800000 */
.L_x_0:
[----:B------:R-:W2:Y:S04]  /*0260*/  LDG.E R2, desc[UR4][R2.64] ;  /* 0x0000000402027981 */ /* 0x000ea8000c1e1900 */
[----:B------:R-:W2:Y:S02]  /*0270*/  LDG.E R7, desc[UR4][R6.64] ;  /* 0x0000000406077981 */ /* 0x000ea4000c1e1900 */
[----:B--2---:R-:W-:-:S05]  /*0280*/  FADD R9, R2, R7 ;  /* 0x0000000702097221 */ /* 0x004fca0000000000 */
[----:B------:R-:W-:Y:S01]  /*0290*/  STG.E desc[UR4][R4.64], R9 ;  /* 0x0000000904007986 */ /* 0x000fe2000c101904 */
[----:B------:R-:W-:Y:S05]  /*02a0*/  EXIT ;  /* 0x000000000000794d */ /* 0x000fea0003800000 */
        .weak           $__internal_0_$__cuda_sm3x_div_rn_noftz_f32_slowpath
        .type           $__internal_0_$__cuda_sm3x_div_rn_noftz_f32_slowpath,@function
        .size           $__internal_0_$__cuda_sm3x_div_rn_noftz_f32_slowpath,(.L_x_16 - $__internal_0_$__cuda_sm3x_div_rn_noftz_f32_slowpath)
$__internal_0_$__cuda_sm3x_div_rn_noftz_f32_slowpath:
[----:B------:R-:W-:Y:S01]  /*02b0*/  SHF.R.U32.HI R6, RZ, 0x17, R7 ;  /* 0x00000017ff067819 */ /* 0x000fe20000011607 */
[----:B------:R-:W-:Y:S01]  /*02c0*/  BSSY.RECONVERGENT B1, `(.L_x_3) ;  /* 0x0000064000017945 */ /* 0x000fe20003800200 */
[--C-:B------:R-:W-:Y:S01]  /*02d0*/  SHF.R.U32.HI R3, RZ, 0x17, R0.reuse ;  /* 0x00000017ff037819 */ /* 0x100fe20000011600 */
[----:B------:R-:W-:Y:S01]  /*02e0*/  IMAD.MOV.U32 R9, RZ, RZ, R0 ;  /* 0x000000ffff097224 */ /* 0x000fe200078e0000 */
[----:B------:R-:W-:Y:S02]  /*02f0*/  LOP3.LUT R8, R6, 0xff, RZ, 0xc0, !PT ;  /* 0x000000ff06087812 */ /* 0x000fe400078ec0ff */
[----:B------:R-:W-:-:S03]  /*0300*/  LOP3.LUT R6, R3, 0xff, RZ, 0xc0, !PT ;  /* 0x000000ff03067812 */ /* 0x000fc600078ec0ff */
[----:B------:R-:W-:Y:S02]  /*0310*/  VIADD R12, R8, 0xffffffff ;  /* 0xffffffff080c7836 */ /* 0x000fe40000000000 */
[----:B------:R-:W-:-:S03]  /*0320*/  VIADD R11, R6, 0xffffffff ;  /* 0xffffffff060b7836 */ /* 0x000fc60000000000 */
[----:B------:R-:W-:-:S04]  /*0330*/  ISETP.GT.U32.AND P0, PT, R12, 0xfd, PT ;  /* 0x000000fd0c00780c */ /* 0x000fc80003f04070 */
[----:B------:R-:W-:-:S13]  /*0340*/  ISETP.GT.U32.OR P0, PT, R11, 0xfd, P0 ;  /* 0x000000fd0b00780c */ /* 0x000fda0000704470 */
[----:B------:R-:W-:Y:S01]  /*0350*/  @!P0 IMAD.MOV.U32 R10, RZ, RZ, RZ ;  /* 0x000000ffff0a8224 */ /* 0x000fe200078e00ff */
[----:B------:R-:W-:Y:S06]  /*0360*/  @!P0 BRA `(.L_x_4) ;  /* 0x0000000000608947 */ /* 0x000fec0003800000 */
[----:B------:R-:W-:Y:S01]  /*0370*/  FSETP.GTU.FTZ.AND P0, PT, |R0|, +INF , PT ;  /* 0x7f8000000000780b */ /* 0x000fe20003f1c200 */
[----:B------:R-:W-:Y:S01]  /*0380*/  IMAD.MOV.U32 R3, RZ, RZ, R7 ;  /* 0x000000ffff037224 */ /* 0x000fe200078e0007 */
[----:B------:R-:W-:-:S04]  /*0390*/  FSETP.GTU.FTZ.AND P1, PT, |R7|, +INF , PT ;  /* 0x7f8000000700780b */ /* 0x000fc80003f3c200 */
[----:B------:R-:W-:-:S13]  /*03a0*/  PLOP3.LUT P0, PT, P0, P1, PT, 0xf8, 0x8f ;  /* 0x00000000008f781c */ /* 0x000fda0000703f70 */
[----:B------:R-:W-:Y:S05]  /*03b0*/  @P0 BRA `(.L_x_5) ;  /* 0x00000004004c0947 */ /* 0x000fea0003800000 */
[----:B------:R-:W-:-:S13]  /*03c0*/  LOP3.LUT P0, RZ, R7, 0x7fffffff, R9, 0xc8, !PT ;  /* 0x7fffffff07ff7812 */ /* 0x000fda000780c809 */
[----:B------:R-:W-:Y:S05]  /*03d0*/  @!P0 BRA `(.L_x_6) ;  /* 0x00000004003c8947 */ /* 0x000fea0003800000 */
[C---:B------:R-:W-:Y:S02]  /*03e0*/  FSETP.NEU.FTZ.AND P2, PT, |R0|.reuse, +INF , PT ;  /* 0x7f8000000000780b */ /* 0x040fe40003f5d200 */
[----:B------:R-:W-:Y:S02]  /*03f0*/  FSETP.NEU.FTZ.AND P1, PT, |R3|, +INF , PT ;  /* 0x7f8000000300780b */ /* 0x000fe40003f3d200 */
[----:B------:R-:W-:-:S11]  /*0400*/  FSETP.NEU.FTZ.AND P0, PT, |R0|, +INF , PT ;  /* 0x7f8000000000780b */ /* 0x000fd60003f1d200 */
[----:B------:R-:W-:Y:S05]  /*0410*/  @!P1 BRA !P2, `(.L_x_6) ;  /* 0x00000004002c9947 */ /* 0x000fea0005000000 */
[----:B------:R-:W-:-:S04]  /*0420*/  LOP3.LUT P2, RZ, R9, 0x7fffffff, RZ, 0xc0, !PT ;  /* 0x7fffffff09ff7812 */ /* 0x000fc8000784c0ff */
[----:B------:R-:W-:-:S13]  /*0430*/  PLOP3.LUT P1, PT, P1, P2, PT, 0x2f, 0xf2 ;  /* 0x0000000000f2781c */ /* 0x000fda0000f24577 */
[----:B------:R-:W-:Y:S05]  /*0440*/  @P1 BRA `(.L_x_7) ;  /* 0x0000000400181947 */ /* 0x000fea0003800000 */
[----:B------:R-:W-:-:S04]  /*0450*/  LOP3.LUT P1, RZ, R7, 0x7fffffff, RZ, 0xc0, !PT ;  /* 0x7fffffff07ff7812 */ /* 0x000fc8000782c0ff */
[----:B------:R-:W-:-:S13]  /*0460*/  PLOP3.LUT P0, PT, P0, P1, PT, 0x2f, 0xf2 ;  /* 0x0000000000f2781c */ /* 0x000fda0000702577 */
[----:B------:R-:W-:Y:S05]  /*0470*/  @P0 BRA `(.L_x_8) ;  /* 0x0000000400000947 */ /* 0x000fea0003800000 */
[----:B------:R-:W-:Y:S02]  /*0480*/  ISETP.GE.AND P0, PT, R11, RZ, PT ;  /* 0x000000ff0b00720c */ /* 0x000fe40003f06270 */
[----:B------:R-:W-:-:S11]  /*0490*/  ISETP.GE.AND P1, PT, R12, RZ, PT ;  /* 0x000000ff0c00720c */ /* 0x000fd60003f26270 */
[----:B------:R-:W-:Y:S02]  /*04a0*/  @P0 IMAD.MOV.U32 R10, RZ, RZ, RZ ;  /* 0x000000ffff0a0224 */ /* 0x000fe400078e00ff */
[----:B------:R-:W-:Y:S01]  /*04b0*/  @!P0 FFMA R9, R0, 1.84467440737095516160e+19, RZ ;  /* 0x5f80000000098823 */ /* 0x000fe200000000ff */
[----:B------:R-:W-:Y:S02]  /*04c0*/  @!P0 IMAD.MOV.U32 R10, RZ, RZ, -0x40 ;  /* 0xffffffc0ff0a8424 */ /* 0x000fe400078e00ff */
[----:B------:R-:W-:Y:S02]  /*04d0*/  @!P1 FFMA R7, R3, 1.84467440737095516160e+19, RZ ;  /* 0x5f80000003079823 */ /* 0x000fe400000000ff */
[----:B------:R-:W-:-:S07]  /*04e0*/  @!P1 VIADD R10, R10, 0x40 ;  /* 0x000000400a0a9836 */ /* 0x000fce0000000000 */
.L_x_4:
[----:B------:R-:W-:Y:S01]  /*04f0*/  LEA R0, R8, 0xc0800000, 0x17 ;  /* 0xc080000008007811 */ /* 0x000fe200078eb8ff */
[----:B------:R-:W-:Y:S01]  /*0500*/  VIADD R6, R6, 0xffffff81 ;  /* 0xffffff8106067836 */ /* 0x000fe20000000000 */
[----:B------:R-:W-:Y:S03]  /*0510*/  BSSY.RECONVERGENT B2, `(.L_x_9) ;  /* 0x0000035000027945 */ /* 0x000fe60003800200 */
[----:B------:R-:W-:Y:S02]  /*0520*/  IMAD.IADD R7, R7, 0x1, -R0 ;  /* 0x0000000107077824 */ /* 0x000fe400078e0a00 */
[C---:B------:R-:W-:Y:S02]  /*0530*/  IMAD R0, R6.reuse, -0x800000, R9 ;  /* 0xff80000006007824 */ /* 0x040fe400078e0209 */
[----:B------:R0:W1:Y:S01]  /*0540*/  MUFU.RCP R3, R7 ;  /* 0x0000000700037308 */ /* 0x0000620000001000 */
[----:B------:R-:W-:Y:S01]  /*0550*/  FADD.FTZ R11, -R7, -RZ ;  /* 0x800000ff070b7221 */ /* 0x000fe20000010100 */
[----:B0-----:R-:W-:-:S05]  /*0560*/  IADD3 R7, PT, PT, R6, 0x7f, -R8 ;  /* 0x0000007f06077810 */ /* 0x001fca0007ffe808 */
[----:B------:R-:W-:Y:S02]  /*0570*/  IMAD.IADD R7, R7, 0x1, R10 ;  /* 0x0000000107077824 */ /* 0x000fe400078e020a */
[----:B-1----:R-:W-:-:S04]  /*0580*/  FFMA R12, R3, R11, 1 ;  /* 0x3f800000030c7423 */ /* 0x002fc8000000000b */
[----:B------:R-:W-:-:S04]  /*0590*/  FFMA R14, R3, R12, R3 ;  /* 0x0000000c030e7223 */ /* 0x000fc80000000003 */
[----:B------:R-:W-:-:S04]  /*05a0*/  FFMA R3, R0, R14, RZ ;  /* 0x0000000e00037223 */ /* 0x000fc800000000ff */
[----:B------:R-:W-:-:S04]  /*05b0*/  FFMA R12, R11, R3, R0 ;  /* 0x000000030b0c7223 */ /* 0x000fc80000000000 */
[----:B------:R-:W-:-:S04]  /*05c0*/  FFMA R9, R14, R12, R3 ;  /* 0x0000000c0e097223 */ /* 0x000fc80000000003 */
[----:B------:R-:W-:-:S04]  /*05d0*/  FFMA R12, R11, R9, R0 ;  /* 0x000000090b0c7223 */ /* 0x000fc80000000000 */
[----:B------:R-:W-:-:S05]  /*05e0*/  FFMA R0, R14, R12, R9 ;  /* 0x0000000c0e007223 */ /* 0x000fca0000000009 */
[----:B------:R-:W-:-:S04]  /*05f0*/  SHF.R.U32.HI R3, RZ, 0x17, R0 ;  /* 0x00000017ff037819 */ /* 0x000fc80000011600 */
[----:B------:R-:W-:-:S05]  /*0600*/  LOP3.LUT R3, R3, 0xff, RZ, 0xc0, !PT ;  /* 0x000000ff03037812 */ /* 0x000fca00078ec0ff */
[----:B------:R-:W-:-:S04]  /*0610*/  IMAD.IADD R10, R3, 0x1, R7 ;  /* 0x00000001030a7824 */ /* 0x000fc800078e0207 */
[----:B------:R-:W-:-:S05]  /*0620*/  VIADD R3, R10, 0xffffffff ;  /* 0xffffffff0a037836 */ /* 0x000fca0000000000 */
[----:B------:R-:W-:-:S13]  /*0630*/  ISETP.GE.U32.AND P0, PT, R3, 0xfe, PT ;  /* 0x000000fe0300780c */ /* 0x000fda0003f06070 */
[----:B------:R-:W-:Y:S05]  /*0640*/  @!P0 BRA `(.L_x_10) ;  /* 0x0000000000808947 */ /* 0x000fea0003800000 */
[----:B------:R-:W-:-:S13]  /*0650*/  ISETP.GT.AND P0, PT, R10, 0xfe, PT ;  /* 0x000000fe0a00780c */ /* 0x000fda0003f04270 */
[----:B------:R-:W-:Y:S05]  /*0660*/  @P0 BRA `(.L_x_11) ;  /* 0x00000000006c0947 */ /* 0x000fea0003800000 */
[----:B------:R-:W-:-:S13]  /*0670*/  ISETP.GE.AND P0, PT, R10, 0x1, PT ;  /* 0x000000010a00780c */ /* 0x000fda0003f06270 */
[----:B------:R-:W-:Y:S05]  /*0680*/  @P0 BRA `(.L_x_12) ;  /* 0x0000000000740947 */ /* 0x000fea0003800000 */
[----:B------:R-:W-:Y:S02]  /*0690*/  ISETP.GE.AND P0, PT, R10, -0x18, PT ;  /* 0xffffffe80a00780c */ /* 0x000fe40003f06270 */
[----:B------:R-:W-:-:S11]  /*06a0*/  LOP3.LUT R0, R0, 0x80000000, RZ, 0xc0, !PT ;  /* 0x8000000000007812 */ /* 0x000fd600078ec0ff */
[----:B------:R-:W-:Y:S05]  /*06b0*/  @!P0 BRA `(.L_x_12) ;  /* 0x0000000000688947 */ /* 0x000fea0003800000 */
[-CC-:B------:R-:W-:Y:S01]  /*06c0*/  FFMA.RZ R3, R14, R12.reuse, R9.reuse ;  /* 0x0000000c0e037223 */ /* 0x180fe2000000c009 */
[----:B------:R-:W-:Y:S02]  /*06d0*/  VIADD R8, R10, 0x20 ;  /* 0x000000200a087836 */ /* 0x000fe40000000000 */
[-CC-:B------:R-:W-:Y:S01]  /*06e0*/  FFMA.RM R6, R14, R12.reuse, R9.reuse ;  /* 0x0000000c0e067223 */ /* 0x180fe20000004009 */
[----:B------:R-:W-:Y:S02]  /*06f0*/  ISETP.NE.AND P2, PT, R10, RZ, PT ;  /* 0x000000ff0a00720c */ /* 0x000fe40003f45270 */
[----:B------:R-:W-:Y:S01]  /*0700*/  LOP3.LUT R7, R3, 0x7fffff, RZ, 0xc0, !PT ;  /* 0x007fffff03077812 */ /* 0x000fe200078ec0ff */
[----:B------:R-:W-:Y:S01]  /*0710*/  FFMA.RP R3, R14, R12, R9 ;  /* 0x0000000c0e037223 */ /* 0x000fe20000008009 */
[----:B------:R-:W-:Y:S01]  /*0720*/  IMAD.MOV R9, RZ, RZ, -R10 ;  /* 0x000000ffff097224 */ /* 0x000fe200078e0a0a */
[----:B------:R-:W-:Y:S02]  /*0730*/  ISETP.NE.AND P1, PT, R10, RZ, PT ;  /* 0x000000ff0a00720c */ /* 0x000fe40003f25270 */
[----:B------:R-:W-:-:S02]  /*0740*/  LOP3.LUT R7, R7, 0x800000, RZ, 0xfc, !PT ;  /* 0x0080000007077812 */ /* 0x000fc400078efcff */
[----:B------:R-:W-:Y:S02]  /*0750*/  FSETP.NEU.FTZ.AND P0, PT, R3, R6, PT ;  /* 0x000000060300720b */ /* 0x000fe40003f1d000 */
[----:B------:R-:W-:Y:S02]  /*0760*/  SHF.L.U32 R8, R7, R8, RZ ;  /* 0x0000000807087219 */ /* 0x000fe400000006ff */
[----:B------:R-:W-:Y:S02]  /*0770*/  SEL R6, R9, RZ, P2 ;  /* 0x000000ff09067207 */ /* 0x000fe40001000000 */
[----:B------:R-:W-:Y:S02]  /*0780*/  ISETP.NE.AND P1, PT, R8, RZ, P1 ;  /* 0x000000ff0800720c */ /* 0x000fe40000f25270 */
[----:B------:R-:W-:Y:S02]  /*0790*/  SHF.R.U32.HI R6, RZ, R6, R7 ;  /* 0x00000006ff067219 */ /* 0x000fe40000011607 */
[----:B------:R-:W-:-:S02]  /*07a0*/  PLOP3.LUT P0, PT, P0, P1, PT, 0xf8, 0x8f ;  /* 0x00000000008f781c */ /* 0x000fc40000703f70 */
[----:B------:R-:W-:Y:S02]  /*07b0*/  SHF.R.U32.HI R8, RZ, 0x1, R6 ;  /* 0x00000001ff087819 */ /* 0x000fe40000011606 */
[----:B------:R-:W-:-:S04]  /*07c0*/  SEL R3, RZ, 0x1, !P0 ;  /* 0x00000001ff037807 */ /* 0x000fc80004000000 */
[----:B------:R-:W-:-:S04]  /*07d0*/  LOP3.LUT R3, R3, 0x1, R8, 0xf8, !PT ;  /* 0x0000000103037812 */ /* 0x000fc800078ef808 */
[----:B------:R-:W-:-:S05]  /*07e0*/  LOP3.LUT R3, R3, R6, RZ, 0xc0, !PT ;  /* 0x0000000603037212 */ /* 0x000fca00078ec0ff */
[----:B------:R-:W-:-:S05]  /*07f0*/  IMAD.IADD R3, R8, 0x1, R3 ;  /* 0x0000000108037824 */ /* 0x000fca00078e0203 */
[----:B------:R-:W-:Y:S01]  /*0800*/  LOP3.LUT R0, R3, R0, RZ, 0xfc, !PT ;  /* 0x0000000003007212 */ /* 0x000fe200078efcff */
[----:B------:R-:W-:Y:S06]  /*0810*/  BRA `(.L_x_12) ;  /* 0x0000000000107947 */ /* 0x000fec0003800000 */
.L_x_11:
[----:B------:R-:W-:-:S04]  /*0820*/  LOP3.LUT R0, R0, 0x80000000, RZ, 0xc0, !PT ;  /* 0x8000000000007812 */ /* 0x000fc800078ec0ff */
[----:B------:R-:W-:Y:S01]  /*0830*/  LOP3.LUT R0, R0, 0x7f800000, RZ, 0xfc, !PT ;  /* 0x7f80000000007812 */ /* 0x000fe200078efcff */
[----:B------:R-:W-:Y:S06]  /*0840*/  BRA `(.L_x_12) ;  /* 0x0000000000047947 */ /* 0x000fec0003800000 */
.L_x_10:
[----:B------:R-:W-:-:S07]  /*0850*/  IMAD R0, R7, 0x800000, R0 ;  /* 0x0080000007007824 */ /* 0x000fce00078e0200 */
.L_x_12:
[----:B------:R-:W-:Y:S05]  /*0860*/  BSYNC.RECONVERGENT B2 ;  /* 0x0000000000027941 */ /* 0x000fea0003800200 */
.L_x_9:
[----:B------:R-:W-:Y:S05]  /*0870*/  BRA `(.L_x_13) ;  /* 0x0000000000207947 */ /* 0x000fea0003800000 */
.L_x_8:
[----:B------:R-:W-:-:S04]  /*0880*/  LOP3.LUT R0, R7, 0x80000000, R9, 0x48, !PT ;  /* 0x8000000007007812 */ /* 0x000fc800078e4809 */
[----:B------:R-:W-:Y:S01]  /*0890*/  LOP3.LUT R0, R0, 0x7f800000, RZ, 0xfc, !PT ;  /* 0x7f80000000007812 */ /* 0x000fe200078efcff */
[----:B------:R-:W-:Y:S06]  /*08a0*/  BRA `(.L_x_13) ;  /* 0x0000000000147947 */ /* 0x000fec0003800000 */
.L_x_7:
[----:B------:R-:W-:Y:S01]  /*08b0*/  LOP3.LUT R0, R7, 0x80000000, R9, 0x48, !PT ;  /* 0x8000000007007812 */ /* 0x000fe200078e4809 */
[----:B------:R-:W-:Y:S06]  /*08c0*/  BRA `(.L_x_13) ;  /* 0x00000000000c7947 */ /* 0x000fec0003800000 */
.L_x_6:
[----:B------:R-:W0:Y:S01]  /*08d0*/  MUFU.RSQ R0, -QNAN ;  /* 0xffc0000000007908 */ /* 0x000e220000001400 */
[----:B------:R-:W-:Y:S05]  /*08e0*/  BRA `(.L_x_13) ;  /* 0x0000000000047947 */ /* 0x000fea0003800000 */
.L_x_5:
[----:B------:R-:W-:-:S07]  /*08f0*/  FADD.FTZ R0, R0, R3 ;  /* 0x0000000300007221 */ /* 0x000fce0000010000 */
.L_x_13:
[----:B------:R-:W-:Y:S05]  /*0900*/  BSYNC.RECONVERGENT B1 ;  /* 0x0000000000017941 */ /* 0x000fea0003800200 */
.L_x_3:
[----:B------:R-:W-:-:S04]  /*0910*/  IMAD.MOV.U32 R3, RZ, RZ, 0x0 ;  /* 0x00000000ff037424 */ /* 0x000fc800078e00ff */
[----:B0-----:R-:W-:Y:S05]  /*0920*/  RET.REL.NODEC R2 `(_Z20divergentcuda_kernelPfS_S_i) ;  /* 0xfffffff402b47950 */ /* 0x001fea0003c3ffff */
.L_x_14:
[----:B------:R-:W-:-:S00]  /*0930*/  BRA `(.L_x_14) ;  /* 0xfffffffc00fc7947 */ /* 0x000fc0000383ffff */
[----:B------:R-:W-:-:S00]  /*0940*/  NOP ;  /* 0x0000000000007918 */ /* 0x000fc00000000000 */
        /* <DEDUP_REMOVED lines=11> */
.L_x_16:


//--------------------- .text._Z16hellocuda_kernelPfS_S_i --------------------------
	.section	.text._Z16hellocuda_kernelPfS_S_i,"ax",@progbits
	.align	128
        .global         _Z16hellocuda_kernelPfS_S_i
        .type           _Z16hellocuda_kernelPfS_S_i,@function
        .size           _Z16hellocuda_kernelPfS_S_i,(.L_x_18 - _Z16hellocuda_kernelPfS_S_i)
        .other          _Z16hellocuda_kernelPfS_S_i,@"STO_CUDA_ENTRY STV_DEFAULT"
_Z16hellocuda_kernelPfS_S_i:
.text._Z16hellocuda_kernelPfS_S_i:
        /* <DEDUP_REMOVED lines=12> */
[----:B0-----:R-:W-:-:S06]  /*00c0*/  IMAD.WIDE.U32 R2, R9, 0x4, R2 ;  /* 0x0000000409027825 */ /* 0x001fcc00078e0002 */
[----:B-1----:R-:W4:Y:S01]  /*00d0*/  LDG.E R2, desc[UR4][R2.64] ;  /* 0x0000000402027981 */ /* 0x002f22000c1e1900 */
[----:B--2---:R-:W-:-:S06]  /*00e0*/  IMAD.WIDE.U32 R4, R9, 0x4, R4 ;  /* 0x0000000409047825 */ /* 0x004fcc00078e0004 */
[----:B------:R-:W4:Y:S01]  /*00f0*/  LDG.E R5, desc[UR4][R4.64] ;  /* 0x0000000404057981 */ /* 0x000f22000c1e1900 */
[----:B---3--:R-:W-:-:S04]  /*0100*/  IMAD.WIDE.U32 R6, R9, 0x4, R6 ;  /* 0x0000000409067825 */ /* 0x008fc800078e0006 */
[----:B----4-:R-:W-:-:S05]  /*0110*/  FMUL R9, R2, R5 ;  /* 0x0000000502097220 */ /* 0x010fca0000400000 */
[----:B------:R-:W-:Y:S01]  /*0120*/  STG.E desc[UR4][R6.64], R9 ;  /* 0x0000000906007986 */ /* 0x000fe2000c101904 */
[----:B------:R-:W-:Y:S05]  /*0130*/  EXIT ;  /* 0x000000000000794d */ /* 0x000fea0003800000 */
.L_x_15:
        /* <DEDUP_REMOVED lines=12> */
.L_x_18:


//--------------------- .nv.shared.reserved.0     --------------------------
	.section	.nv.shared.reserved.0,"aw",@nobits
	.weak		__nv_reservedSMEM_offset_0_alias
	.size		__nv_reservedSMEM_offset_0_alias, 0, 64
	.other		__nv_reservedSMEM_offset_0_alias,@"STO_CUDA_RESERVED_SHARED STV_DEFAULT"
__nv_reservedSMEM_offset_0_alias:
	.zero		0
	.zero		64


//--------------------- .nv.constant0._Z20divergentcuda_kernelPfS_S_i --------------------------
	.section	.nv.constant0._Z20divergentcuda_kernelPfS_S_i,"a",@progbits
	.sectionflags	@""
	.align	4
.nv.constant0._Z20divergentcuda_kernelPfS_S_i:
	.zero		924


//--------------------- .nv.constant0._Z16hellocuda_kernelPfS_S_i --------------------------
	.section	.nv.constant0._Z16hellocuda_kernelPfS_S_i,"a",@progbits
	.sectionflags	@""
	.align	4
.nv.constant0._Z16hellocuda_kernelPfS_S_i:
	.zero		924


//--------------------- SYMBOLS --------------------------

	.type		.nv.reservedSmem.offset0,@object
	.size		.nv.reservedSmem.offset0,0x4
